//
// Generated by NVIDIA NVVM Compiler
//
// Compiler Build ID: CL-36424714
// Cuda compilation tools, release 13.0, V13.0.88
// Based on NVVM 20.0.0
//

.version 9.0
.target sm_100
.address_size 64

	// .globl	_Z9vecAddGPUPfS_S_i

.visible .entry _Z9vecAddGPUPfS_S_i(
	.param .u64 .ptr .align 1 _Z9vecAddGPUPfS_S_i_param_0,
	.param .u64 .ptr .align 1 _Z9vecAddGPUPfS_S_i_param_1,
	.param .u64 .ptr .align 1 _Z9vecAddGPUPfS_S_i_param_2,
	.param .u32 _Z9vecAddGPUPfS_S_i_param_3
)
{
	.reg .pred 	%p<2>;
	.reg .b32 	%r<6>;
	.reg .b32 	%f<4>;
	.reg .b64 	%rd<11>;

	ld.param.u64 	%rd1, [_Z9vecAddGPUPfS_S_i_param_0];
	ld.param.u64 	%rd2, [_Z9vecAddGPUPfS_S_i_param_1];
	ld.param.u64 	%rd3, [_Z9vecAddGPUPfS_S_i_param_2];
	ld.param.u32 	%r2, [_Z9vecAddGPUPfS_S_i_param_3];
	mov.u32 	%r3, %ctaid.x;
	mov.u32 	%r4, %ntid.x;
	mov.u32 	%r5, %tid.x;
	mad.lo.s32 	%r1, %r3, %r4, %r5;
	setp.ge.s32 	%p1, %r1, %r2;
	@%p1 bra 	$L__BB0_2;
	cvta.to.global.u64 	%rd4, %rd1;
	cvta.to.global.u64 	%rd5, %rd2;
	cvta.to.global.u64 	%rd6, %rd3;
	mul.wide.s32 	%rd7, %r1, 4;
	add.s64 	%rd8, %rd4, %rd7;
	ld.global.f32 	%f1, [%rd8];
	add.s64 	%rd9, %rd5, %rd7;
	ld.global.f32 	%f2, [%rd9];
	add.f32 	%f3, %f1, %f2;
	add.s64 	%rd10, %rd6, %rd7;
	st.global.f32 	[%rd10], %f3;
$L__BB0_2:
	ret;

}


// ===== COMPILED SASS (sm_100) =====

	.target	sm_100

	.elftype	@"ET_EXEC"


//--------------------- .note.nv.tkinfo           --------------------------
	.section	.note.nv.tkinfo,"",@"SHT_NOTE"
	.sectionflags	@"SHF_NOTE_NV_TKINFO"
	.tkinfo
        /*0018*/ 	.word	0x00000002
        /*0030*/ 	.string	""
        /*0030*/ 	.string	"ptxas"
        /*0030*/ 	.string	"Cuda compilation tools, release 13.0, V13.0.88"
        /*0030*/ 	.string	"Build cuda_13.0.r13.0/compiler.36424714_0"
        /*0030*/ 	.string	"-arch sm_100 -m 64 "



//--------------------- .note.nv.cuinfo           --------------------------
	.section	.note.nv.cuinfo,"",@"SHT_NOTE"
	.sectionflags	@"SHF_NOTE_NV_CUINFO"
        /*0018*/ 	.short	0x0002
        /*001a*/ 	.short	0x0064
        /*001c*/ 	.short	0x0082
	.zero		2


//--------------------- .nv.info                  --------------------------
	.section	.nv.info,"",@"SHT_CUDA_INFO"
	.align	4


	//----- nvinfo : EIATTR_REGCOUNT
	.align		4
        /*0000*/ 	.byte	0x04, 0x2f
        /*0002*/ 	.short	(.L_1 - .L_0)
	.align		4
.L_0:
        /*0004*/ 	.word	index@(_Z9vecAddGPUPfS_S_i)
        /*0008*/ 	.word	0x0000000c


	//----- nvinfo : EIATTR_FRAME_SIZE
	.align		4
.L_1:
        /*000c*/ 	.byte	0x04, 0x11
        /*000e*/ 	.short	(.L_3 - .L_2)
	.align		4
.L_2:
        /*0010*/ 	.word	index@(_Z9vecAddGPUPfS_S_i)
        /*0014*/ 	.word	0x00000000


	//----- nvinfo : EIATTR_MIN_STACK_SIZE
	.align		4
.L_3:
        /*0018*/ 	.byte	0x04, 0x12
        /*001a*/ 	.short	(.L_5 - .L_4)
	.align		4
.L_4:
        /*001c*/ 	.word	index@(_Z9vecAddGPUPfS_S_i)
        /*0020*/ 	.word	0x00000000
.L_5:


//--------------------- .nv.compat                --------------------------
	.section	.nv.compat,"",@"SHT_CUDA_COMPAT_INFO"
	.align	4
        /*0000*/ 	.byte	0x02, 0x09, 0x00, 0x00, 0x02, 0x02, 0x01, 0x00, 0x02, 0x05, 0x05, 0x00, 0x03, 0x07, 0x01, 0x01
        /*0010*/ 	.byte	0x02, 0x03, 0x00, 0x00, 0x02, 0x06, 0x01, 0x00, 0x04, 0x0b, 0x08, 0x00, 0x09, 0x00, 0x00, 0x00
        /*0020*/ 	.byte	0x00, 0x00, 0x00, 0x00


//--------------------- .nv.info._Z9vecAddGPUPfS_S_i --------------------------
	.section	.nv.info._Z9vecAddGPUPfS_S_i,"",@"SHT_CUDA_INFO"
	.sectionflags	@""
	.align	4


	//----- nvinfo : EIATTR_CUDA_API_VERSION
	.align		4
        /*0000*/ 	.byte	0x04, 0x37
        /*0002*/ 	.short	(.L_7 - .L_6)
.L_6:
        /*0004*/ 	.word	0x00000082


	//----- nvinfo : EIATTR_KPARAM_INFO
	.align		4
.L_7:
        /*0008*/ 	.byte	0x04, 0x17
        /*000a*/ 	.short	(.L_9 - .L_8)
.L_8:
        /*000c*/ 	.word	0x00000000
        /*0010*/ 	.short	0x0003
        /*0012*/ 	.short	0x0018
        /*0014*/ 	.byte	0x00, 0xf0, 0x11, 0x00


	//----- nvinfo : EIATTR_KPARAM_INFO
	.align		4
.L_9:
        /*0018*/ 	.byte	0x04, 0x17
        /*001a*/ 	.short	(.L_11 - .L_10)
.L_10:
        /*001c*/ 	.word	0x00000000
        /*0020*/ 	.short	0x0002
        /*0022*/ 	.short	0x0010
        /*0024*/ 	.byte	0x00, 0xf5, 0x21, 0x00


	//----- nvinfo : EIATTR_KPARAM_INFO
	.align		4
.L_11:
        /*0028*/ 	.byte	0x04, 0x17
        /*002a*/ 	.short	(.L_13 - .L_12)
.L_12:
        /*002c*/ 	.word	0x00000000
        /*0030*/ 	.short	0x0001
        /*0032*/ 	.short	0x0008
        /*0034*/ 	.byte	0x00, 0xf5, 0x21, 0x00


	//----- nvinfo : EIATTR_KPARAM_INFO
	.align		4
.L_13:
        /*0038*/ 	.byte	0x04, 0x17
        /*003a*/ 	.short	(.L_15 - .L_14)
.L_14:
        /*003c*/ 	.word	0x00000000
        /*0040*/ 	.short	0x0000
        /*0042*/ 	.short	0x0000
        /*0044*/ 	.byte	0x00, 0xf5, 0x21, 0x00


	//----- nvinfo : EIATTR_SPARSE_MMA_MASK
	.align		4
.L_15:
        /*0048*/ 	.byte	0x03, 0x50
        /*004a*/ 	.short	0x0000


	//----- nvinfo : EIATTR_MAXREG_COUNT
	.align		4
        /*004c*/ 	.byte	0x03, 0x1b
        /*004e*/ 	.short	0x00ff


	//----- nvinfo : EIATTR_MERCURY_ISA_VERSION
	.align		4
        /*0050*/ 	.byte	0x03, 0x5f
        /*0052*/ 	.short	0x0101


	//----- nvinfo : EIATTR_VRC_CTA_INIT_COUNT
	.align		4
        /*0054*/ 	.byte	0x02, 0x4a
	.zero		1
	.zero		1


	//----- nvinfo : EIATTR_EXIT_INSTR_OFFSETS
	.align		4
        /*0058*/ 	.byte	0x04, 0x1c
        /*005a*/ 	.short	(.L_17 - .L_16)


	//   ....[0]....
.L_16:
        /*005c*/ 	.word	0x00000070


	//   ....[1]....
        /*0060*/ 	.word	0x00000130


	//----- nvinfo : EIATTR_CBANK_PARAM_SIZE
	.align		4
.L_17:
        /*0064*/ 	.byte	0x03, 0x19
        /*0066*/ 	.short	0x001c


	//----- nvinfo : EIATTR_PARAM_CBANK
	.align		4
        /*0068*/ 	.byte	0x04, 0x0a
        /*006a*/ 	.short	(.L_19 - .L_18)
	.align		4
.L_18:
        /*006c*/ 	.word	index@(.nv.constant0._Z9vecAddGPUPfS_S_i)
        /*0070*/ 	.short	0x0380
        /*0072*/ 	.short	0x001c


	//----- nvinfo : EIATTR_SW_WAR
	.align		4
.L_19:
        /*0074*/ 	.byte	0x04, 0x36
        /*0076*/ 	.short	(.L_21 - .L_20)
.L_20:
        /*0078*/ 	.word	0x00000008
.L_21:


//--------------------- .nv.callgraph             --------------------------
	.section	.nv.callgraph,"",@"SHT_CUDA_CALLGRAPH"
	.align	4
	.sectionentsize	8
	.align		4
        /*0000*/ 	.word	0x00000000
	.align		4
        /*0004*/ 	.word	0xffffffff
	.align		4
        /*0008*/ 	.word	0x00000000
	.align		4
        /*000c*/ 	.word	0xfffffffe
	.align		4
        /*0010*/ 	.word	0x00000000
	.align		4
        /*0014*/ 	.word	0xfffffffd
	.align		4
        /*0018*/ 	.word	0x00000000
	.align		4
        /*001c*/ 	.word	0xfffffffc


//--------------------- .text._Z9vecAddGPUPfS_S_i --------------------------
	.section	.text._Z9vecAddGPUPfS_S_i,"ax",@progbits
	.align	128
        .global         _Z9vecAddGPUPfS_S_i
        .type           _Z9vecAddGPUPfS_S_i,@function
        .size           _Z9vecAddGPUPfS_S_i,(.L_x_1 - _Z9vecAddGPUPfS_S_i)
        .other          _Z9vecAddGPUPfS_S_i,@"STO_CUDA_ENTRY STV_DEFAULT"
_Z9vecAddGPUPfS_S_i:
.text._Z9vecAddGPUPfS_S_i:
[----:B------:R-:W-:Y:S01]  /*0000*/  LDC R1, c[0x0][0x37c] ;  /* 0x0000df00ff017b82 */ /* 0x000fe20000000800 */
[----:B------:R-:W0:Y:S07]  /*0010*/  S2R R0, SR_TID.X ;  /* 0x0000000000007919 */ /* 0x000e2e0000002100 */
[----:B------:R-:W0:Y:S01]  /*0020*/  S2UR UR4, SR_CTAID.X ;  /* 0x00000000000479c3 */ /* 0x000e220000002500 */
[----:B------:R-:W1:Y:S07]  /*0030*/  LDCU UR5, c[0x0][0x398] ;  /* 0x00007300ff0577ac */ /* 0x000e6e0008000800 */
[----:B------:R-:W0:Y:S02]  /*0040*/  LDC R9, c[0x0][0x360] ;  /* 0x0000d800ff097b82 */ /* 0x000e240000000800 */
[----:B0-----:R-:W-:-:S05]  /*0050*/  IMAD R9, R9, UR4, R0 ;  /* 0x0000000409097c24 */ /* 0x001fca000f8e0200 */
[----:B-1----:R-:W-:-:S13]  /*0060*/  ISETP.GE.AND P0, PT, R9, UR5, PT ;  /* 0x0000000509007c0c */ /* 0x002fda000bf06270 */
[----:B------:R-:W-:Y:S05]  /*0070*/  @P0 EXIT ;  /* 0x000000000000094d */ /* 0x000fea0003800000 */
[----:B------:R-:W0:Y:S01]  /*0080*/  LDC.64 R2, c[0x0][0x380] ;  /* 0x0000e000ff027b82 */ /* 0x000e220000000a00 */
[----:B------:R-:W1:Y:S07]  /*0090*/  LDCU.64 UR4, c[0x0][0x358] ;  /* 0x00006b00ff0477ac */ /* 0x000e6e0008000a00 */
[----:B------:R-:W2:Y:S08]  /*00a0*/  LDC.64 R4, c[0x0][0x388] ;  /* 0x0000e200ff047b82 */ /* 0x000eb00000000a00 */
[----:B------:R-:W3:Y:S01]  /*00b0*/  LDC.64 R6, c[0x0][0x390] ;  /* 0x0000e400ff067b82 */ /* 0x000ee20000000a00 */
[----:B0-----:R-:W-:-:S06]  /*00c0*/  IMAD.WIDE R2, R9, 0x4, R2 ;  /* 0x0000000409027825 */ /* 0x001fcc00078e0202 */
[----:B-1----:R-:W4:Y:S01]  /*00d0*/  LDG.E R2, desc[UR4][R2.64] ;  /* 0x0000000402027981 */ /* 0x002f22000c1e1900 */
[----:B--2---:R-:W-:-:S06]  /*00e0*/  IMAD.WIDE R4, R9, 0x4, R4 ;  /* 0x0000000409047825 */ /* 0x004fcc00078e0204 */
[----:B------:R-:W4:Y:S01]  /*00f0*/  LDG.E R5, desc[UR4][R4.64] ;  /* 0x0000000404057981 */ /* 0x000f22000c1e1900 */
[----:B---3--:R-:W-:-:S04]  /*0100*/  IMAD.WIDE R6, R9, 0x4, R6 ;  /* 0x0000000409067825 */ /* 0x008fc800078e0206 */
[----:B----4-:R-:W-:-:S05]  /*0110*/  FADD R9, R2, R5 ;  /* 0x0000000502097221 */ /* 0x010fca0000000000 */
[----:B------:R-:W-:Y:S01]  /*0120*/  STG.E desc[UR4][R6.64], R9 ;  /* 0x0000000906007986 */ /* 0x000fe2000c101904 */
[----:B------:R-:W-:Y:S05]  /*0130*/  EXIT ;  /* 0x000000000000794d */ /* 0x000fea0003800000 */
.L_x_0:
[----:B------:R-:W-:-:S00]  /*0140*/  BRA `(.L_x_0) ;  /* 0xfffffffc00fc7947 */ /* 0x000fc0000383ffff */
[----:B------:R-:W-:-:S00]  /*0150*/  NOP ;  /* 0x0000000000007918 */ /* 0x000fc00000000000 */
        /* <DEDUP_REMOVED lines=10> */
.L_x_1:


//--------------------- .nv.shared.reserved.0     --------------------------
	.section	.nv.shared.reserved.0,"aw",@nobits
	.weak		__nv_reservedSMEM_offset_0_alias
	.size		__nv_reservedSMEM_offset_0_alias, 0, 64
	.other		__nv_reservedSMEM_offset_0_alias,@"STO_CUDA_RESERVED_SHARED STV_DEFAULT"
__nv_reservedSMEM_offset_0_alias:
	.zero		0
	.zero		64


//--------------------- .nv.constant0._Z9vecAddGPUPfS_S_i --------------------------
	.section	.nv.constant0._Z9vecAddGPUPfS_S_i,"a",@progbits
	.sectionflags	@""
	.align	4
.nv.constant0._Z9vecAddGPUPfS_S_i:
	.zero		924


//--------------------- SYMBOLS --------------------------

	.type		.nv.reservedSmem.offset0,@object
	.size		.nv.reservedSmem.offset0,0x4
